	.headerflags	@"EF_CUDA_TEXMODE_UNIFIED EF_CUDA_64BIT_ADDRESS EF_CUDA_ACCELERATORS EF_CUDA_SM90 EF_CUDA_VIRTUAL_SM(EF_CUDA_SM90)"
	.elftype	@"ET_EXEC"


//--------------------- .nv.info                  --------------------------
	.section	.nv.info,"",@"SHT_CUDA_INFO"
	.align	4


	//----- nvinfo : EIATTR_REGCOUNT
	.align		4
        /*0000*/ 	.byte	0x04, 0x2f
        /*0002*/ 	.short	(.L_1 - .L_0)
	.align		4
.L_0:
        /*0004*/ 	.word	index@(triton_poi_fused_cat_convolution_15)
        /*0008*/ 	.word	0x00000030


	//----- nvinfo : EIATTR_MIN_STACK_SIZE
	.align		4
.L_1:
        /*000c*/ 	.byte	0x04, 0x12
        /*000e*/ 	.short	(.L_3 - .L_2)
	.align		4
.L_2:
        /*0010*/ 	.word	index@(triton_poi_fused_cat_convolution_15)
        /*0014*/ 	.word	0x00000000


	//----- nvinfo : EIATTR_FRAME_SIZE
	.align		4
.L_3:
        /*0018*/ 	.byte	0x04, 0x11
        /*001a*/ 	.short	(.L_5 - .L_4)
	.align		4
.L_4:
        /*001c*/ 	.word	index@(triton_poi_fused_cat_convolution_15)
        /*0020*/ 	.word	0x00000000


	//----- nvinfo : EIATTR_MIN_STACK_SIZE
	.align		4
.L_5:
        /*0024*/ 	.byte	0x04, 0x12
        /*0026*/ 	.short	(.L_7 - .L_6)
	.align		4
.L_6:
        /*0028*/ 	.word	index@(triton_poi_fused_cat_convolution_15)
        /*002c*/ 	.word	0x00000000
.L_7:


//--------------------- .nv.info.triton_poi_fused_cat_convolution_15 --------------------------
	.section	.nv.info.triton_poi_fused_cat_convolution_15,"",@"SHT_CUDA_INFO"
	.sectionflags	@""
	.align	4


	//----- nvinfo : EIATTR_CUDA_API_VERSION
	.align		4
        /*0000*/ 	.byte	0x04, 0x37
        /*0002*/ 	.short	(.L_9 - .L_8)
.L_8:
        /*0004*/ 	.word	0x0000007c


	//----- nvinfo : EIATTR_KPARAM_INFO
	.align		4
.L_9:
        /*0008*/ 	.byte	0x04, 0x17
        /*000a*/ 	.short	(.L_11 - .L_10)
.L_10:
        /*000c*/ 	.word	0x00000000
        /*0010*/ 	.short	0x000b
        /*0012*/ 	.short	0x0054
        /*0014*/ 	.byte	0x00, 0xf0, 0x11, 0x00


	//----- nvinfo : EIATTR_KPARAM_INFO
	.align		4
.L_11:
        /*0018*/ 	.byte	0x04, 0x17
        /*001a*/ 	.short	(.L_13 - .L_12)
.L_12:
        /*001c*/ 	.word	0x00000000
        /*0020*/ 	.short	0x000a
        /*0022*/ 	.short	0x0050
        /*0024*/ 	.byte	0x00, 0xf0, 0x11, 0x00


	//----- nvinfo : EIATTR_KPARAM_INFO
	.align		4
.L_13:
        /*0028*/ 	.byte	0x04, 0x17
        /*002a*/ 	.short	(.L_15 - .L_14)
.L_14:
        /*002c*/ 	.word	0x00000000
        /*0030*/ 	.short	0x0009
        /*0032*/ 	.short	0x0048
        /*0034*/ 	.byte	0x00, 0xf4, 0x21, 0x00


	//----- nvinfo : EIATTR_KPARAM_INFO
	.align		4
.L_15:
        /*0038*/ 	.byte	0x04, 0x17
        /*003a*/ 	.short	(.L_17 - .L_16)
.L_16:
        /*003c*/ 	.word	0x00000000
        /*0040*/ 	.short	0x0008
        /*0042*/ 	.short	0x0040
        /*0044*/ 	.byte	0x00, 0xf4, 0x21, 0x00


	//----- nvinfo : EIATTR_KPARAM_INFO
	.align		4
.L_17:
        /*0048*/ 	.byte	0x04, 0x17
        /*004a*/ 	.short	(.L_19 - .L_18)
.L_18:
        /*004c*/ 	.word	0x00000000
        /*0050*/ 	.short	0x0007
        /*0052*/ 	.short	0x0038
        /*0054*/ 	.byte	0x00, 0xf4, 0x21, 0x00


	//----- nvinfo : EIATTR_KPARAM_INFO
	.align		4
.L_19:
        /*0058*/ 	.byte	0x04, 0x17
        /*005a*/ 	.short	(.L_21 - .L_20)
.L_20:
        /*005c*/ 	.word	0x00000000
        /*0060*/ 	.short	0x0006
        /*0062*/ 	.short	0x0030
        /*0064*/ 	.byte	0x00, 0xf4, 0x21, 0x00


	//----- nvinfo : EIATTR_KPARAM_INFO
	.align		4
.L_21:
        /*0068*/ 	.byte	0x04, 0x17
        /*006a*/ 	.short	(.L_23 - .L_22)
.L_22:
        /*006c*/ 	.word	0x00000000
        /*0070*/ 	.short	0x0005
        /*0072*/ 	.short	0x0028
        /*0074*/ 	.byte	0x00, 0xf4, 0x21, 0x00


	//----- nvinfo : EIATTR_KPARAM_INFO
	.align		4
.L_23:
        /*0078*/ 	.byte	0x04, 0x17
        /*007a*/ 	.short	(.L_25 - .L_24)
.L_24:
        /*007c*/ 	.word	0x00000000
        /*0080*/ 	.short	0x0004
        /*0082*/ 	.short	0x0020
        /*0084*/ 	.byte	0x00, 0xf4, 0x21, 0x00


	//----- nvinfo : EIATTR_KPARAM_INFO
	.align		4
.L_25:
        /*0088*/ 	.byte	0x04, 0x17
        /*008a*/ 	.short	(.L_27 - .L_26)
.L_26:
        /*008c*/ 	.word	0x00000000
        /*0090*/ 	.short	0x0003
        /*0092*/ 	.short	0x0018
        /*0094*/ 	.byte	0x00, 0xf4, 0x21, 0x00


	//----- nvinfo : EIATTR_KPARAM_INFO
	.align		4
.L_27:
        /*0098*/ 	.byte	0x04, 0x17
        /*009a*/ 	.short	(.L_29 - .L_28)
.L_28:
        /*009c*/ 	.word	0x00000000
        /*00a0*/ 	.short	0x0002
        /*00a2*/ 	.short	0x0010
        /*00a4*/ 	.byte	0x00, 0xf4, 0x21, 0x00


	//----- nvinfo : EIATTR_KPARAM_INFO
	.align		4
.L_29:
        /*00a8*/ 	.byte	0x04, 0x17
        /*00aa*/ 	.short	(.L_31 - .L_30)
.L_30:
        /*00ac*/ 	.word	0x00000000
        /*00b0*/ 	.short	0x0001
        /*00b2*/ 	.short	0x0008
        /*00b4*/ 	.byte	0x00, 0xf4, 0x21, 0x00


	//----- nvinfo : EIATTR_KPARAM_INFO
	.align		4
.L_31:
        /*00b8*/ 	.byte	0x04, 0x17
        /*00ba*/ 	.short	(.L_33 - .L_32)
.L_32:
        /*00bc*/ 	.word	0x00000000
        /*00c0*/ 	.short	0x0000
        /*00c2*/ 	.short	0x0000
        /*00c4*/ 	.byte	0x00, 0xf4, 0x21, 0x00


	//----- nvinfo : EIATTR_SPARSE_MMA_MASK
	.align		4
.L_33:
        /*00c8*/ 	.byte	0x03, 0x50
        /*00ca*/ 	.short	0x0000


	//----- nvinfo : EIATTR_MAXREG_COUNT
	.align		4
        /*00cc*/ 	.byte	0x03, 0x1b
        /*00ce*/ 	.short	0x00ff


	//----- nvinfo : EIATTR_EXIT_INSTR_OFFSETS
	.align		4
        /*00d0*/ 	.byte	0x04, 0x1c
        /*00d2*/ 	.short	(.L_35 - .L_34)


	//   ....[0]....
.L_34:
        /*00d4*/ 	.word	0x000012d0


	//   ....[1]....
        /*00d8*/ 	.word	0x000012f0


	//----- nvinfo : EIATTR_REQNTID
	.align		4
.L_35:
        /*00dc*/ 	.byte	0x04, 0x10
        /*00de*/ 	.short	(.L_37 - .L_36)
.L_36:
        /*00e0*/ 	.word	0x00000080
        /*00e4*/ 	.word	0x00000001
        /*00e8*/ 	.word	0x00000001


	//----- nvinfo : EIATTR_CBANK_PARAM_SIZE
	.align		4
.L_37:
        /*00ec*/ 	.byte	0x03, 0x19
        /*00ee*/ 	.short	0x0058


	//----- nvinfo : EIATTR_PARAM_CBANK
	.align		4
        /*00f0*/ 	.byte	0x04, 0x0a
        /*00f2*/ 	.short	(.L_39 - .L_38)
	.align		4
.L_38:
        /*00f4*/ 	.word	index@(.nv.constant0.triton_poi_fused_cat_convolution_15)
        /*00f8*/ 	.short	0x0210
        /*00fa*/ 	.short	0x0058


	//----- nvinfo : EIATTR_SW_WAR
	.align		4
.L_39:
        /*00fc*/ 	.byte	0x04, 0x36
        /*00fe*/ 	.short	(.L_41 - .L_40)
.L_40:
        /*0100*/ 	.word	0x00000008
.L_41:


//--------------------- .nv.callgraph             --------------------------
	.section	.nv.callgraph,"",@"SHT_CUDA_CALLGRAPH"
	.align	4
	.sectionentsize	8
	.align		4
        /*0000*/ 	.word	0x00000000
	.align		4
        /*0004*/ 	.word	0xffffffff
	.align		4
        /*0008*/ 	.word	0x00000000
	.align		4
        /*000c*/ 	.word	0xfffffffe
	.align		4
        /*0010*/ 	.word	0x00000000
	.align		4
        /*0014*/ 	.word	0xfffffffd
	.align		4
        /*0018*/ 	.word	0x00000000
	.align		4
        /*001c*/ 	.word	0xfffffffc


//--------------------- .text.triton_poi_fused_cat_convolution_15 --------------------------
	.section	.text.triton_poi_fused_cat_convolution_15,"ax",@progbits
	.sectionflags	@"SHF_BARRIERS=1"
	.align	128
        .global         triton_poi_fused_cat_convolution_15
        .type           triton_poi_fused_cat_convolution_15,@function
        .size           triton_poi_fused_cat_convolution_15,(.L_x_1 - triton_poi_fused_cat_convolution_15)
        .other          triton_poi_fused_cat_convolution_15,@"STO_CUDA_ENTRY STV_DEFAULT"
triton_poi_fused_cat_convolution_15:
.text.triton_poi_fused_cat_convolution_15:
[----:B------:R-:W0:Y:S01]  /*0000*/  LDC R1, c[0x0][0x28] ;  /* 0x00000a00ff017b82 */ /* 0x000e220000000800 */
[----:B------:R-:W1:Y:S07]  /*0010*/  S2R R36, SR_TID.X ;  /* 0x0000000000247919 */ /* 0x000e6e0000002100 */
[----:B------:R-:W2:Y:S01]  /*0020*/  S2UR UR7, SR_CTAID.X ;  /* 0x00000000000779c3 */ /* 0x000ea20000002500 */
[----:B------:R-:W-:Y:S02]  /*0030*/  CS2R R16, SRZ ;  /* 0x0000000000107805 */ /* 0x000fe4000001ff00 */
[----:B------:R-:W-:Y:S01]  /*0040*/  CS2R R18, SRZ ;  /* 0x0000000000127805 */ /* 0x000fe2000001ff00 */
[----:B------:R-:W3:Y:S01]  /*0050*/  S2R R33, SR_CTAID.Y ;  /* 0x0000000000217919 */ /* 0x000ee20000002600 */
[----:B------:R-:W-:-:S02]  /*0060*/  CS2R R12, SRZ ;  /* 0x00000000000c7805 */ /* 0x000fc4000001ff00 */
[----:B------:R-:W-:Y:S01]  /*0070*/  CS2R R14, SRZ ;  /* 0x00000000000e7805 */ /* 0x000fe2000001ff00 */
[----:B------:R-:W-:Y:S01]  /*0080*/  ULDC.64 UR8, c[0x0][0x208] ;  /* 0x0000820000087ab9 */ /* 0x000fe20000000a00 */
[----:B------:R-:W4:Y:S08]  /*0090*/  LDC.64 R8, c[0x0][0x228] ;  /* 0x00008a00ff087b82 */ /* 0x000f300000000a00 */
[----:B------:R-:W5:Y:S01]  /*00a0*/  LDC.64 R6, c[0x0][0x220] ;  /* 0x00008800ff067b82 */ /* 0x000f620000000a00 */
[----:B--2---:R-:W-:Y:S01]  /*00b0*/  USHF.L.U32 UR6, UR7, 0x2, URZ ;  /* 0x0000000207067899 */ /* 0x004fe2000800063f */
[----:B------:R-:W-:-:S02]  /*00c0*/  CS2R R28, SRZ ;  /* 0x00000000001c7805 */ /* 0x000fc4000001ff00 */
[----:B------:R-:W-:Y:S02]  /*00d0*/  CS2R R30, SRZ ;  /* 0x00000000001e7805 */ /* 0x000fe4000001ff00 */
[----:B------:R-:W-:Y:S02]  /*00e0*/  CS2R R24, SRZ ;  /* 0x0000000000187805 */ /* 0x000fe4000001ff00 */
[----:B------:R-:W-:Y:S01]  /*00f0*/  CS2R R26, SRZ ;  /* 0x00000000001a7805 */ /* 0x000fe2000001ff00 */
[----:B------:R-:W2:Y:S01]  /*0100*/  LDC.64 R22, c[0x0][0x210] ;  /* 0x00008400ff167b82 */ /* 0x000ea20000000a00 */
[----:B------:R-:W-:Y:S01]  /*0110*/  IMAD.U32 R5, RZ, RZ, UR6 ;  /* 0x00000006ff057e24 */ /* 0x000fe2000f8e00ff */
[----:B-1----:R-:W-:Y:S01]  /*0120*/  SHF.R.U32.HI R32, RZ, 0x6, R36 ;  /* 0x00000006ff207819 */ /* 0x002fe20000011624 */
[----:B------:R-:W-:-:S03]  /*0130*/  IMAD.SHL.U32 R0, R36, 0x4, RZ ;  /* 0x0000000424007824 */ /* 0x000fc600078e00ff */
[----:B------:R-:W-:Y:S02]  /*0140*/  SGXT.U32 R32, R32, 0x1 ;  /* 0x000000012020781a */ /* 0x000fe40000000000 */
[----:B------:R-:W-:Y:S01]  /*0150*/  LOP3.LUT R0, R0, 0xfc, RZ, 0xc0, !PT ;  /* 0x000000fc00007812 */ /* 0x000fe200078ec0ff */
[----:B------:R-:W1:Y:S03]  /*0160*/  LDC.64 R44, c[0x0][0x230] ;  /* 0x00008c00ff2c7b82 */ /* 0x000e660000000a00 */
[----:B---3--:R-:W-:-:S04]  /*0170*/  PRMT R4, R0, 0x6540, R33 ;  /* 0x0000654000047816 */ /* 0x008fc80000000021 */
[----:B------:R-:W-:Y:S02]  /*0180*/  SHF.R.S32.HI R3, RZ, 0x1f, R4 ;  /* 0x0000001fff037819 */ /* 0x000fe40000011404 */
[----:B------:R-:W-:Y:S02]  /*0190*/  ISETP.GE.AND P0, PT, R4, 0x200, PT ;  /* 0x000002000400780c */ /* 0x000fe40003f06270 */
[----:B------:R-:W-:Y:S02]  /*01a0*/  LEA.HI R2, R3, R4, RZ, 0x7 ;  /* 0x0000000403027211 */ /* 0x000fe400078f38ff */
[----:B------:R-:W-:Y:S02]  /*01b0*/  LOP3.LUT R3, R5, 0x2, R32, 0xfe, !PT ;  /* 0x0000000205037812 */ /* 0x000fe400078efe20 */
[----:B------:R-:W-:Y:S02]  /*01c0*/  LOP3.LUT R5, R2, 0xffffff80, RZ, 0xc0, !PT ;  /* 0xffffff8002057812 */ /* 0x000fe400078ec0ff */
[----:B------:R-:W-:-:S02]  /*01d0*/  LOP3.LUT R32, R32, UR6, RZ, 0xfc, !PT ;  /* 0x0000000620207c12 */ /* 0x000fc4000f8efcff */
[C---:B------:R-:W-:Y:S01]  /*01e0*/  ISETP.LT.AND P0, PT, R3.reuse, 0x4, !P0 ;  /* 0x000000040300780c */ /* 0x040fe20004701270 */
[--C-:B------:R-:W-:Y:S01]  /*01f0*/  IMAD.IADD R0, R4, 0x1, -R5.reuse ;  /* 0x0000000104007824 */ /* 0x100fe200078e0a05 */
[C---:B------:R-:W-:Y:S01]  /*0200*/  ISETP.GE.AND P1, PT, R32.reuse, 0x4, PT ;  /* 0x000000042000780c */ /* 0x040fe20003f26270 */
[--C-:B------:R-:W-:Y:S02]  /*0210*/  IMAD R39, R32, 0x20, R5.reuse ;  /* 0x0000002020277824 */ /* 0x100fe400078e0205 */
[----:B------:R-:W-:Y:S01]  /*0220*/  VIADD R20, R0, 0xffffffe0 ;  /* 0xffffffe000147836 */ /* 0x000fe20000000000 */
[----:B------:R-:W-:Y:S01]  /*0230*/  ISETP.LT.AND P3, PT, R4, 0x200, !P1 ;  /* 0x000002000400780c */ /* 0x000fe20004f61270 */
[----:B------:R-:W-:Y:S01]  /*0240*/  IMAD R38, R3, 0x20, R5 ;  /* 0x0000002003267824 */ /* 0x000fe200078e0205 */
[C---:B------:R-:W-:Y:S01]  /*0250*/  LOP3.LUT R40, R0.reuse, 0xffffffe0, RZ, 0xc0, !PT ;  /* 0xffffffe000287812 */ /* 0x040fe200078ec0ff */
[----:B------:R-:W-:Y:S02]  /*0260*/  IMAD.IADD R11, R39, 0x1, R20 ;  /* 0x00000001270b7824 */ /* 0x000fe400078e0214 */
[----:B----4-:R-:W-:Y:S01]  /*0270*/  IMAD.WIDE R8, R0, 0x4, R8 ;  /* 0x0000000400087825 */ /* 0x010fe200078e0208 */
[----:B------:R-:W-:-:S02]  /*0280*/  ISETP.EQ.AND P2, PT, R40, 0x20, P3 ;  /* 0x000000202800780c */ /* 0x000fc40001f42270 */
[----:B------:R-:W-:Y:S01]  /*0290*/  ISETP.EQ.AND P4, PT, R40, 0x20, P0 ;  /* 0x000000202800780c */ /* 0x000fe20000782270 */
[----:B-----5:R-:W-:-:S04]  /*02a0*/  IMAD.WIDE R10, R11, 0x4, R6 ;  /* 0x000000040b0a7825 */ /* 0x020fc800078e0206 */
[----:B------:R-:W-:Y:S02]  /*02b0*/  IMAD.IADD R35, R38, 0x1, R20 ;  /* 0x0000000126237824 */ /* 0x000fe400078e0214 */
[----:B------:R-:W3:Y:S02]  /*02c0*/  LDC.64 R20, c[0x0][0x218] ;  /* 0x00008600ff147b82 */ /* 0x000ee40000000a00 */
[----:B------:R-:W-:Y:S02]  /*02d0*/  IMAD.WIDE R34, R35, 0x4, R6 ;  /* 0x0000000423227825 */ /* 0x000fe400078e0206 */
[----:B------:R-:W4:Y:S04]  /*02e0*/  @P2 LDG.E.EL.128 R12, desc[UR8][R8.64+-0x80] ;  /* 0xffff8008080c2981 */ /* 0x000f28000c2e1d00 */
[----:B------:R5:W4:Y:S04]  /*02f0*/  @P2 LDG.E.EL.128 R16, desc[UR8][R10.64] ;  /* 0x000000080a102981 */ /* 0x000b28000c2e1d00 */
[----:B------:R1:W4:Y:S04]  /*0300*/  @P4 LDG.E.EL.128 R24, desc[UR8][R8.64+-0x80] ;  /* 0xffff800808184981 */ /* 0x000328000c2e1d00 */
[----:B------:R2:W4:Y:S01]  /*0310*/  @P4 LDG.E.EL.128 R28, desc[UR8][R34.64] ;  /* 0x00000008221c4981 */ /* 0x000522000c2e1d00 */
[C---:B------:R-:W-:Y:S01]  /*0320*/  ISETP.LT.AND P1, PT, R0.reuse, 0x20, !P1 ;  /* 0x000000200000780c */ /* 0x040fe20004f21270 */
[----:B0----5:R-:W-:Y:S01]  /*0330*/  IMAD.IADD R11, R0, 0x1, R39 ;  /* 0x00000001000b7824 */ /* 0x021fe200078e0227 */
[----:B------:R-:W-:-:S02]  /*0340*/  CS2R R6, SRZ ;  /* 0x0000000000067805 */ /* 0x000fc4000001ff00 */
[----:B------:R-:W-:Y:S02]  /*0350*/  ISETP.LT.AND P1, PT, R4, 0x200, P1 ;  /* 0x000002000400780c */ /* 0x000fe40000f21270 */
[----:B------:R-:W-:Y:S02]  /*0360*/  CS2R R4, SRZ ;  /* 0x0000000000047805 */ /* 0x000fe4000001ff00 */
[----:B-1----:R-:W-:Y:S01]  /*0370*/  CS2R R8, SRZ ;  /* 0x0000000000087805 */ /* 0x002fe2000001ff00 */
[----:B---3--:R-:W-:-:S04]  /*0380*/  IMAD.WIDE R20, R0, 0x4, R20 ;  /* 0x0000000400147825 */ /* 0x008fc800078e0214 */
[----:B--2---:R-:W-:Y:S01]  /*0390*/  IMAD.WIDE R34, R11, 0x4, R22 ;  /* 0x000000040b227825 */ /* 0x004fe200078e0216 */
[----:B------:R-:W-:-:S04]  /*03a0*/  CS2R R10, SRZ ;  /* 0x00000000000a7805 */ /* 0x000fc8000001ff00 */
[----:B------:R4:W2:Y:S04]  /*03b0*/  @P1 LDG.E.EL.128 R4, desc[UR8][R34.64] ;  /* 0x0000000822041981 */ /* 0x0008a8000c2e1d00 */
[----:B------:R-:W3:Y:S01]  /*03c0*/  @P1 LDG.E.EL.128 R8, desc[UR8][R20.64] ;  /* 0x0000000814081981 */ /* 0x000ee2000c2e1d00 */
[----:B------:R-:W-:Y:S01]  /*03d0*/  LOP3.LUT R36, R36, 0x7f, RZ, 0xc0, !PT ;  /* 0x0000007f24247812 */ /* 0x000fe200078ec0ff */
[----:B------:R-:W-:-:S03]  /*03e0*/  IMAD.IADD R37, R0, 0x1, R38 ;  /* 0x0000000100257824 */ /* 0x000fc600078e0226 */
[----:B------:R-:W-:Y:S01]  /*03f0*/  PRMT R33, R36, 0x6540, R33 ;  /* 0x0000654024217816 */ /* 0x000fe20000000021 */
[----:B------:R-:W-:Y:S01]  /*0400*/  IMAD.WIDE R22, R37, 0x4, R22 ;  /* 0x0000000425167825 */ /* 0x000fe200078e0216 */
[----:B------:R-:W-:Y:S02]  /*0410*/  ISETP.EQ.AND P5, PT, R40, 0x40, P3 ;  /* 0x000000402800780c */ /* 0x000fe40001fa2270 */
[----:B----4-:R-:W-:Y:S02]  /*0420*/  SEL R34, R13, RZ, P2 ;  /* 0x000000ff0d227207 */ /* 0x010fe40001000000 */
[----:B------:R-:W-:Y:S02]  /*0430*/  SEL R41, R12, RZ, P2 ;  /* 0x000000ff0c297207 */ /* 0x000fe40001000000 */
[----:B------:R-:W-:Y:S02]  /*0440*/  CS2R R12, SRZ ;  /* 0x00000000000c7805 */ /* 0x000fe4000001ff00 */
[----:B------:R-:W-:-:S02]  /*0450*/  SEL R17, R17, RZ, P2 ;  /* 0x000000ff11117207 */ /* 0x000fc40001000000 */
[----:B------:R-:W-:Y:S02]  /*0460*/  SEL R16, R16, RZ, P2 ;  /* 0x000000ff10107207 */ /* 0x000fe40001000000 */
[----:B------:R-:W-:Y:S01]  /*0470*/  SEL R24, R24, RZ, P4 ;  /* 0x000000ff18187207 */ /* 0x000fe20002000000 */
[----:B------:R-:W-:Y:S01]  /*0480*/  FADD R34, R17, R34 ;  /* 0x0000002211227221 */ /* 0x000fe20000000000 */
[----:B------:R-:W-:Y:S01]  /*0490*/  SEL R18, R18, RZ, P2 ;  /* 0x000000ff12127207 */ /* 0x000fe20001000000 */
[----:B------:R-:W-:Y:S01]  /*04a0*/  FADD R35, R16, R41 ;  /* 0x0000002910237221 */ /* 0x000fe20000000000 */
[----:B------:R-:W-:Y:S02]  /*04b0*/  SEL R17, R28, RZ, P4 ;  /* 0x000000ff1c117207 */ /* 0x000fe40002000000 */
[----:B------:R-:W-:Y:S02]  /*04c0*/  SEL R19, R19, RZ, P2 ;  /* 0x000000ff13137207 */ /* 0x000fe40001000000 */
[----:B------:R-:W-:Y:S01]  /*04d0*/  SEL R37, R14, RZ, P2 ;  /* 0x000000ff0e257207 */ /* 0x000fe20001000000 */
[----:B------:R-:W-:Y:S01]  /*04e0*/  FADD R28, R17, R24 ;  /* 0x00000018111c7221 */ /* 0x000fe20000000000 */
[----:B------:R-:W-:-:S02]  /*04f0*/  SEL R36, R15, RZ, P2 ;  /* 0x000000ff0f247207 */ /* 0x000fc40001000000 */
[----:B------:R-:W-:Y:S02]  /*0500*/  CS2R R14, SRZ ;  /* 0x00000000000e7805 */ /* 0x000fe4000001ff00 */
[----:B------:R-:W-:Y:S01]  /*0510*/  ISETP.LT.AND P2, PT, R0, 0x20, P0 ;  /* 0x000000200000780c */ /* 0x000fe20000741270 */
[----:B------:R-:W-:Y:S01]  /*0520*/  FADD R37, R18, R37 ;  /* 0x0000002512257221 */ /* 0x000fe20000000000 */
[----:B------:R-:W-:Y:S01]  /*0530*/  SEL R25, R25, RZ, P4 ;  /* 0x000000ff19197207 */ /* 0x000fe20002000000 */
[----:B------:R-:W-:Y:S01]  /*0540*/  FADD R36, R19, R36 ;  /* 0x0000002413247221 */ /* 0x000fe20000000000 */
[----:B------:R-:W-:Y:S02]  /*0550*/  SEL R24, R29, RZ, P4 ;  /* 0x000000ff1d187207 */ /* 0x000fe40002000000 */
[----:B------:R-:W-:Y:S02]  /*0560*/  SEL R29, R30, RZ, P4 ;  /* 0x000000ff1e1d7207 */ /* 0x000fe40002000000 */
[----:B------:R-:W-:-:S02]  /*0570*/  CS2R R16, SRZ ;  /* 0x0000000000107805 */ /* 0x000fc4000001ff00 */
[----:B------:R-:W-:Y:S01]  /*0580*/  CS2R R18, SRZ ;  /* 0x0000000000127805 */ /* 0x000fe2000001ff00 */
[----:B------:R-:W-:Y:S01]  /*0590*/  FADD R30, R24, R25 ;  /* 0x00000019181e7221 */ /* 0x000fe20000000000 */
[----:B------:R-:W-:Y:S01]  /*05a0*/  VIADD R24, R0, 0xffffffc0 ;  /* 0xffffffc000187836 */ /* 0x000fe20000000000 */
[----:B------:R0:W4:Y:S03]  /*05b0*/  @P2 LDG.E.EL.128 R12, desc[UR8][R22.64] ;  /* 0x00000008160c2981 */ /* 0x000126000c2e1d00 */
[----:B------:R-:W-:Y:S01]  /*05c0*/  IMAD.IADD R43, R39, 0x1, R24 ;  /* 0x00000001272b7824 */ /* 0x000fe200078e0218 */
[----:B------:R-:W-:Y:S01]  /*05d0*/  SEL R26, R26, RZ, P4 ;  /* 0x000000ff1a1a7207 */ /* 0x000fe20002000000 */
[----:B------:R1:W5:Y:S02]  /*05e0*/  @P2 LDG.E.EL.128 R16, desc[UR8][R20.64] ;  /* 0x0000000814102981 */ /* 0x000364000c2e1d00 */
[----:B------:R-:W-:Y:S01]  /*05f0*/  IMAD.WIDE R42, R43, 0x4, R44 ;  /* 0x000000042b2a7825 */ /* 0x000fe200078e022c */
[----:B------:R-:W-:-:S03]  /*0600*/  SEL R27, R27, RZ, P4 ;  /* 0x000000ff1b1b7207 */ /* 0x000fc60002000000 */
[----:B------:R-:W-:Y:S01]  /*0610*/  FADD R29, R29, R26 ;  /* 0x0000001a1d1d7221 */ /* 0x000fe20000000000 */
[----:B0-----:R-:W-:Y:S02]  /*0620*/  CS2R R22, SRZ ;  /* 0x0000000000167805 */ /* 0x001fe4000001ff00 */
[----:B-1----:R-:W-:-:S06]  /*0630*/  CS2R R20, SRZ ;  /* 0x0000000000147805 */ /* 0x002fcc000001ff00 */
[----:B------:R0:W4:Y:S02]  /*0640*/  @P5 LDG.E.EL.128 R20, desc[UR8][R42.64] ;  /* 0x000000082a145981 */ /* 0x000124000c2e1d00 */
[----:B0-----:R-:W0:Y:S01]  /*0650*/  LDC.64 R42, c[0x0][0x238] ;  /* 0x00008e00ff2a7b82 */ /* 0x001e220000000a00 */
[----:B------:R-:W-:Y:S01]  /*0660*/  SEL R26, R31, RZ, P4 ;  /* 0x000000ff1f1a7207 */ /* 0x000fe20002000000 */
[----:B------:R-:W-:Y:S01]  /*0670*/  IMAD.IADD R25, R38, 0x1, R24 ;  /* 0x0000000126197824 */ /* 0x000fe200078e0218 */
[----:B--2---:R-:W-:-:S03]  /*0680*/  SEL R4, R4, RZ, P1 ;  /* 0x000000ff04047207 */ /* 0x004fc60000800000 */
[----:B------:R-:W-:Y:S01]  /*0690*/  FADD R31, R26, R27 ;  /* 0x0000001b1a1f7221 */ /* 0x000fe20000000000 */
[----:B---3--:R-:W-:Y:S02]  /*06a0*/  SEL R27, R8, RZ, P1 ;  /* 0x000000ff081b7207 */ /* 0x008fe40000800000 */
[----:B------:R-:W-:Y:S02]  /*06b0*/  SEL R5, R5, RZ, P1 ;  /* 0x000000ff05057207 */ /* 0x000fe40000800000 */
[----:B------:R-:W-:Y:S01]  /*06c0*/  SEL R8, R9, RZ, P1 ;  /* 0x000000ff09087207 */ /* 0x000fe20000800000 */
[----:B------:R-:W-:-:S04]  /*06d0*/  IMAD.WIDE R44, R25, 0x4, R44 ;  /* 0x00000004192c7825 */ /* 0x000fc800078e022c */
[----:B------:R-:W-:Y:S01]  /*06e0*/  FADD R4, R4, R27 ;  /* 0x0000001b04047221 */ /* 0x000fe20000000000 */
[----:B------:R-:W-:Y:S02]  /*06f0*/  CS2R R24, SRZ ;  /* 0x0000000000187805 */ /* 0x000fe4000001ff00 */
[----:B------:R-:W-:Y:S01]  /*0700*/  CS2R R26, SRZ ;  /* 0x00000000001a7805 */ /* 0x000fe2000001ff00 */
[----:B------:R-:W-:Y:S01]  /*0710*/  FADD R5, R5, R8 ;  /* 0x0000000805057221 */ /* 0x000fe20000000000 */
[----:B0-----:R-:W-:-:S05]  /*0720*/  IMAD.WIDE R8, R0, 0x4, R42 ;  /* 0x0000000400087825 */ /* 0x001fca00078e022a */
[----:B------:R-:W2:Y:S01]  /*0730*/  @P5 LDG.E.EL.128 R24, desc[UR8][R8.64+-0x100] ;  /* 0xffff000808185981 */ /* 0x000ea2000c2e1d00 */
[C---:B------:R-:W-:Y:S02]  /*0740*/  ISETP.NE.AND P4, PT, R40.reuse, 0x20, PT ;  /* 0x000000202800780c */ /* 0x040fe40003f85270 */
[----:B------:R-:W-:Y:S02]  /*0750*/  ISETP.EQ.AND P6, PT, R40, 0x40, P0 ;  /* 0x000000402800780c */ /* 0x000fe400007c2270 */
[----:B------:R-:W-:Y:S02]  /*0760*/  SEL R6, R6, RZ, P1 ;  /* 0x000000ff06067207 */ /* 0x000fe40000800000 */
[----:B----4-:R-:W-:Y:S02]  /*0770*/  SEL R43, R23, RZ, P5 ;  /* 0x000000ff172b7207 */ /* 0x010fe40002800000 */
[----:B------:R-:W-:Y:S02]  /*0780*/  SEL R22, R22, RZ, P5 ;  /* 0x000000ff16167207 */ /* 0x000fe40002800000 */
[----:B------:R-:W-:-:S02]  /*0790*/  SEL R20, R20, RZ, P5 ;  /* 0x000000ff14147207 */ /* 0x000fc40002800000 */
[----:B------:R-:W-:Y:S02]  /*07a0*/  SEL R21, R21, RZ, P5 ;  /* 0x000000ff15157207 */ /* 0x000fe40002800000 */
[----:B--2---:R-:W-:Y:S02]  /*07b0*/  SEL R23, R24, RZ, P5 ;  /* 0x000000ff18177207 */ /* 0x004fe40002800000 */
[----:B------:R-:W-:Y:S02]  /*07c0*/  SEL R24, R25, RZ, P5 ;  /* 0x000000ff19187207 */ /* 0x000fe40002800000 */
[----:B------:R-:W-:Y:S02]  /*07d0*/  SEL R25, R26, RZ, P5 ;  /* 0x000000ff1a197207 */ /* 0x000fe40002800000 */
[----:B------:R-:W-:Y:S02]  /*07e0*/  SEL R27, R27, RZ, P5 ;  /* 0x000000ff1b1b7207 */ /* 0x000fe40002800000 */
[----:B------:R-:W-:Y:S01]  /*07f0*/  ISETP.NE.AND P5, PT, R40, 0x40, PT ;  /* 0x000000402800780c */ /* 0x000fe20003fa5270 */
[----:B------:R-:W-:Y:S01]  /*0800*/  FADD R40, R22, R25 ;  /* 0x0000001916287221 */ /* 0x000fe20000000000 */
[----:B------:R-:W-:Y:S01]  /*0810*/  SEL R25, R10, RZ, P1 ;  /* 0x000000ff0a197207 */ /* 0x000fe20000800000 */
[----:B------:R-:W-:Y:S01]  /*0820*/  FADD R41, R21, R24 ;  /* 0x0000001815297221 */ /* 0x000fe20000000000 */
[----:B------:R-:W-:Y:S01]  /*0830*/  FADD R43, R43, R27 ;  /* 0x0000001b2b2b7221 */ /* 0x000fe20000000000 */
[----:B------:R-:W-:Y:S01]  /*0840*/  FADD R42, R20, R23 ;  /* 0x00000017142a7221 */ /* 0x000fe20000000000 */
[----:B------:R-:W-:Y:S01]  /*0850*/  CS2R R26, SRZ ;  /* 0x00000000001a7805 */ /* 0x000fe2000001ff00 */
[----:B------:R-:W-:Y:S01]  /*0860*/  FADD R6, R6, R25 ;  /* 0x0000001906067221 */ /* 0x000fe20000000000 */
[----:B------:R-:W-:-:S02]  /*0870*/  CS2R R24, SRZ ;  /* 0x0000000000187805 */ /* 0x000fc4000001ff00 */
[----:B------:R-:W-:Y:S02]  /*0880*/  CS2R R20, SRZ ;  /* 0x0000000000147805 */ /* 0x000fe4000001ff00 */
[----:B------:R-:W-:Y:S02]  /*0890*/  CS2R R22, SRZ ;  /* 0x0000000000167805 */ /* 0x000fe4000001ff00 */
[----:B------:R0:W2:Y:S04]  /*08a0*/  @P6 LDG.E.EL.128 R24, desc[UR8][R8.64+-0x100] ;  /* 0xffff000808186981 */ /* 0x0000a8000c2e1d00 */
[----:B------:R1:W3:Y:S01]  /*08b0*/  @P6 LDG.E.EL.128 R20, desc[UR8][R44.64] ;  /* 0x000000082c146981 */ /* 0x0002e2000c2e1d00 */
[----:B------:R-:W-:Y:S01]  /*08c0*/  VIADD R10, R0, 0xffffffa0 ;  /* 0xffffffa0000a7836 */ /* 0x000fe20000000000 */
[----:B0-----:R-:W1:Y:S03]  /*08d0*/  LDC.64 R8, c[0x0][0x240] ;  /* 0x00009000ff087b82 */ /* 0x001e660000000a00 */
[----:B------:R-:W-:-:S02]  /*08e0*/  IMAD.IADD R39, R39, 0x1, R10 ;  /* 0x0000000127277824 */ /* 0x000fc400078e020a */
[----:B------:R-:W-:Y:S01]  /*08f0*/  IMAD.IADD R38, R38, 0x1, R10 ;  /* 0x0000000126267824 */ /* 0x000fe200078e020a */
[----:B------:R-:W-:Y:S01]  /*0900*/  SEL R7, R7, RZ, P1 ;  /* 0x000000ff07077207 */ /* 0x000fe20000800000 */
[----:B-1----:R-:W-:-:S04]  /*0910*/  IMAD.WIDE R44, R39, 0x4, R8 ;  /* 0x00000004272c7825 */ /* 0x002fc800078e0208 */
[----:B------:R-:W-:Y:S01]  /*0920*/  IMAD.WIDE R38, R38, 0x4, R8 ;  /* 0x0000000426267825 */ /* 0x000fe200078e0208 */
[----:B------:R-:W-:Y:S02]  /*0930*/  SEL R8, R11, RZ, P1 ;  /* 0x000000ff0b087207 */ /* 0x000fe40000800000 */
[----:B-----5:R-:W-:Y:S02]  /*0940*/  SEL R16, R16, RZ, P2 ;  /* 0x000000ff10107207 */ /* 0x020fe40001000000 */
[----:B------:R-:W-:Y:S01]  /*0950*/  SEL R17, R17, RZ, P2 ;  /* 0x000000ff11117207 */ /* 0x000fe20001000000 */
[----:B------:R-:W-:Y:S01]  /*0960*/  FADD R7, R7, R8 ;  /* 0x0000000807077221 */ /* 0x000fe20000000000 */
[----:B------:R-:W-:Y:S02]  /*0970*/  SEL R18, R18, RZ, P2 ;  /* 0x000000ff12127207 */ /* 0x000fe40001000000 */
[----:B------:R-:W-:Y:S02]  /*0980*/  SEL R9, R12, RZ, P2 ;  /* 0x000000ff0c097207 */ /* 0x000fe40001000000 */
[----:B------:R-:W-:-:S02]  /*0990*/  SEL R8, R13, RZ, P2 ;  /* 0x000000ff0d087207 */ /* 0x000fc40001000000 */
[----:B------:R-:W-:Y:S01]  /*09a0*/  SEL R11, R14, RZ, P2 ;  /* 0x000000ff0e0b7207 */ /* 0x000fe20001000000 */
[----:B------:R-:W-:Y:S02]  /*09b0*/  FADD R12, R9, R16 ;  /* 0x00000010090c7221 */ /* 0x000fe40000000000 */
[----:B------:R-:W-:Y:S01]  /*09c0*/  FADD R13, R8, R17 ;  /* 0x00000011080d7221 */ /* 0x000fe20000000000 */
[----:B------:R-:W-:Y:S01]  /*09d0*/  CS2R R8, SRZ ;  /* 0x0000000000087805 */ /* 0x000fe2000001ff00 */
[----:B------:R-:W-:Y:S01]  /*09e0*/  FADD R14, R11, R18 ;  /* 0x000000120b0e7221 */ /* 0x000fe20000000000 */
[----:B--2---:R-:W-:Y:S02]  /*09f0*/  SEL R10, R25, RZ, P6 ;  /* 0x000000ff190a7207 */ /* 0x004fe40003000000 */
[----:B------:R-:W-:Y:S02]  /*0a00*/  SEL R24, R24, RZ, P6 ;  /* 0x000000ff18187207 */ /* 0x000fe40003000000 */
[----:B---3--:R-:W-:-:S02]  /*0a10*/  SEL R25, R20, RZ, P6 ;  /* 0x000000ff14197207 */ /* 0x008fc40003000000 */
[----:B------:R-:W-:-:S03]  /*0a20*/  SEL R21, R21, RZ, P6 ;  /* 0x000000ff15157207 */ /* 0x000fc60003000000 */
[----:B------:R-:W-:Y:S01]  /*0a30*/  FADD R25, R25, R24 ;  /* 0x0000001819197221 */ /* 0x000fe20000000000 */
[----:B------:R-:W-:Y:S01]  /*0a40*/  SEL R26, R26, RZ, P6 ;  /* 0x000000ff1a1a7207 */ /* 0x000fe20003000000 */
[----:B------:R-:W-:Y:S01]  /*0a50*/  FADD R24, R21, R10 ;  /* 0x0000000a15187221 */ /* 0x000fe20000000000 */
[----:B------:R-:W-:Y:S02]  /*0a60*/  SEL R21, R22, RZ, P6 ;  /* 0x000000ff16157207 */ /* 0x000fe40003000000 */
[----:B------:R-:W-:Y:S02]  /*0a70*/  SEL R23, R23, RZ, P6 ;  /* 0x000000ff17177207 */ /* 0x000fe40003000000 */
[----:B------:R-:W-:Y:S02]  /*0a80*/  SEL R10, R27, RZ, P6 ;  /* 0x000000ff1b0a7207 */ /* 0x000fe40003000000 */
[----:B------:R-:W-:Y:S01]  /*0a90*/  ISETP.GT.AND P6, PT, R0, 0x5f, P3 ;  /* 0x0000005f0000780c */ /* 0x000fe20001fc4270 */
[----:B------:R-:W-:Y:S01]  /*0aa0*/  FADD R27, R21, R26 ;  /* 0x0000001a151b7221 */ /* 0x000fe20000000000 */
[----:B------:R-:W-:Y:S01]  /*0ab0*/  CS2R R20, SRZ ;  /* 0x0000000000147805 */ /* 0x000fe2000001ff00 */
[----:B------:R-:W-:Y:S01]  /*0ac0*/  FADD R26, R23, R10 ;  /* 0x0000000a171a7221 */ /* 0x000fe20000000000 */
[----:B------:R-:W-:-:S09]  /*0ad0*/  CS2R R22, SRZ ;  /* 0x0000000000167805 */ /* 0x000fd2000001ff00 */
[----:B------:R0:W2:Y:S02]  /*0ae0*/  @P6 LDG.E.EL.128 R20, desc[UR8][R44.64] ;  /* 0x000000082c146981 */ /* 0x0000a4000c2e1d00 */
[----:B0-----:R-:W0:Y:S01]  /*0af0*/  LDC.64 R44, c[0x0][0x248] ;  /* 0x00009200ff2c7b82 */ /* 0x001e220000000a00 */
[----:B------:R-:W-:Y:S01]  /*0b00*/  CS2R R10, SRZ ;  /* 0x00000000000a7805 */ /* 0x000fe2000001ff00 */
[----:B0-----:R-:W-:-:S05]  /*0b10*/  IMAD.WIDE R44, R0, 0x4, R44 ;  /* 0x00000004002c7825 */ /* 0x001fca00078e022c */
[----:B------:R-:W3:Y:S01]  /*0b20*/  @P6 LDG.E.EL.128 R8, desc[UR8][R44.64+-0x180] ;  /* 0xfffe80082c086981 */ /* 0x000ee2000c2e1d00 */
[----:B------:R-:W-:Y:S02]  /*0b30*/  SEL R16, R15, RZ, P2 ;  /* 0x000000ff0f107207 */ /* 0x000fe40001000000 */
[----:B------:R-:W-:-:S05]  /*0b40*/  SEL R19, R19, RZ, P2 ;  /* 0x000000ff13137207 */ /* 0x000fca0001000000 */
[----:B------:R-:W-:Y:S01]  /*0b50*/  FADD R15, R16, R19 ;  /* 0x00000013100f7221 */ /* 0x000fe20000000000 */
[----:B------:R-:W-:Y:S02]  /*0b60*/  CS2R R18, SRZ ;  /* 0x0000000000127805 */ /* 0x000fe4000001ff00 */
[----:B--2---:R-:W-:Y:S02]  /*0b70*/  SEL R21, R21, RZ, P6 ;  /* 0x000000ff15157207 */ /* 0x004fe40003000000 */
[----:B------:R-:W-:Y:S02]  /*0b80*/  SEL R20, R20, RZ, P6 ;  /* 0x000000ff14147207 */ /* 0x000fe40003000000 */
[----:B------:R-:W-:Y:S02]  /*0b90*/  SEL R22, R22, RZ, P6 ;  /* 0x000000ff16167207 */ /* 0x000fe40003000000 */
[----:B------:R-:W-:Y:S02]  /*0ba0*/  SEL R23, R23, RZ, P6 ;  /* 0x000000ff17177207 */ /* 0x000fe40003000000 */
[----:B---3--:R-:W-:-:S02]  /*0bb0*/  SEL R17, R8, RZ, P6 ;  /* 0x000000ff08117207 */ /* 0x008fc40003000000 */
[----:B------:R-:W-:Y:S02]  /*0bc0*/  SEL R8, R9, RZ, P6 ;  /* 0x000000ff09087207 */ /* 0x000fe40003000000 */
[----:B------:R-:W-:-:S03]  /*0bd0*/  SEL R9, R10, RZ, P6 ;  /* 0x000000ff0a097207 */ /* 0x000fc60003000000 */
[----:B------:R-:W-:Y:S01]  /*0be0*/  FADD R21, R21, R8 ;  /* 0x0000000815157221 */ /* 0x000fe20000000000 */
[----:B------:R-:W-:Y:S02]  /*0bf0*/  SEL R8, R11, RZ, P6 ;  /* 0x000000ff0b087207 */ /* 0x000fe40003000000 */
[----:B------:R-:W-:Y:S01]  /*0c00*/  ISETP.GT.AND P6, PT, R0, 0x5f, P0 ;  /* 0x0000005f0000780c */ /* 0x000fe200007c4270 */
[----:B------:R-:W-:Y:S01]  /*0c10*/  FADD R20, R20, R17 ;  /* 0x0000001114147221 */ /* 0x000fe20000000000 */
[----:B------:R-:W-:Y:S01]  /*0c20*/  FADD R22, R22, R9 ;  /* 0x0000000916167221 */ /* 0x000fe20000000000 */
[----:B------:R-:W-:Y:S01]  /*0c30*/  FADD R23, R23, R8 ;  /* 0x0000000817177221 */ /* 0x000fe20000000000 */
[----:B------:R-:W-:Y:S02]  /*0c40*/  CS2R R8, SRZ ;  /* 0x0000000000087805 */ /* 0x000fe4000001ff00 */
[----:B------:R-:W-:Y:S02]  /*0c50*/  CS2R R10, SRZ ;  /* 0x00000000000a7805 */ /* 0x000fe4000001ff00 */
[----:B------:R-:W-:-:S05]  /*0c60*/  CS2R R16, SRZ ;  /* 0x0000000000107805 */ /* 0x000fca000001ff00 */
[----:B------:R0:W2:Y:S04]  /*0c70*/  @P6 LDG.E.EL.128 R8, desc[UR8][R38.64] ;  /* 0x0000000826086981 */ /* 0x0000a8000c2e1d00 */
[----:B------:R1:W3:Y:S01]  /*0c80*/  @P6 LDG.E.EL.128 R16, desc[UR8][R44.64+-0x180] ;  /* 0xfffe80082c106981 */ /* 0x0002e2000c2e1d00 */
[----:B0-----:R-:W0:Y:S01]  /*0c90*/  S2R R38, SR_TID.X ;  /* 0x0000000000267919 */ /* 0x001e220000002100 */
[----:B------:R-:W4:Y:S01]  /*0ca0*/  S2UR UR5, SR_CgaCtaId ;  /* 0x00000000000579c3 */ /* 0x000f220000008800 */
[----:B------:R-:W-:-:S04]  /*0cb0*/  ISETP.GT.AND P1, PT, R0, 0x5f, PT ;  /* 0x0000005f0000780c */ /* 0x000fc80003f24270 */
[----:B------:R-:W-:Y:S02]  /*0cc0*/  @P5 FSEL R42, R20, RZ, P1 ;  /* 0x000000ff142a5208 */ /* 0x000fe40000800000 */
[----:B------:R-:W-:Y:S02]  /*0cd0*/  @P5 FSEL R40, R22, RZ, P1 ;  /* 0x000000ff16285208 */ /* 0x000fe40000800000 */
[----:B------:R-:W-:Y:S02]  /*0ce0*/  @P5 FSEL R41, R21, RZ, P1 ;  /* 0x000000ff15295208 */ /* 0x000fe40000800000 */
[----:B------:R-:W-:Y:S02]  /*0cf0*/  @P5 FSEL R43, R23, RZ, P1 ;  /* 0x000000ff172b5208 */ /* 0x000fe40000800000 */
[----:B------:R-:W-:Y:S01]  /*0d00*/  ISETP.GE.AND P2, PT, R0, 0x20, PT ;  /* 0x000000200000780c */ /* 0x000fe20003f46270 */
[----:B------:R-:W-:Y:S01]  /*0d10*/  UMOV UR4, 0x400 ;  /* 0x0000040000047882 */ /* 0x000fe20000000000 */
[----:B0-----:R-:W-:Y:S01]  /*0d20*/  IMAD.SHL.U32 R20, R38, 0x10, RZ ;  /* 0x0000001026147824 */ /* 0x001fe200078e00ff */
[----:B------:R-:W-:-:S04]  /*0d30*/  SHF.R.U32.HI R22, RZ, 0x6, R38 ;  /* 0x00000006ff167819 */ /* 0x000fc80000011626 */
[----:B------:R-:W-:Y:S02]  /*0d40*/  SGXT.U32 R22, R22, 0x1 ;  /* 0x000000011616781a */ /* 0x000fe40000000000 */
[----:B-1----:R-:W-:Y:S01]  /*0d50*/  LOP3.LUT R45, R20, 0x3f0, RZ, 0xc0, !PT ;  /* 0x000003f0142d7812 */ /* 0x002fe200078ec0ff */
[----:B------:R-:W-:-:S03]  /*0d60*/  IMAD.SHL.U32 R38, R38, 0x4, RZ ;  /* 0x0000000426267824 */ /* 0x000fc600078e00ff */
[C---:B------:R-:W-:Y:S02]  /*0d70*/  LOP3.LUT R39, R45.reuse, 0x4, RZ, 0xfc, !PT ;  /* 0x000000042d277812 */ /* 0x040fe400078efcff */
[----:B------:R-:W-:Y:S01]  /*0d80*/  LOP3.LUT R23, R45, 0xc, RZ, 0xfc, !PT ;  /* 0x0000000c2d177812 */ /* 0x000fe200078efcff */
[----:B----4-:R-:W-:Y:S01]  /*0d90*/  UPRMT UR4, UR5, 0x654, UR4 ;  /* 0x0000065405047896 */ /* 0x010fe20008000004 */
[----:B------:R-:W-:Y:S02]  /*0da0*/  @P2 FSEL R4, R35, R42, !P4 ;  /* 0x0000002a23042208 */ /* 0x000fe40006000000 */
[----:B------:R-:W-:Y:S02]  /*0db0*/  @P2 FSEL R5, R34, R41, !P4 ;  /* 0x0000002922052208 */ /* 0x000fe40006000000 */
[----:B------:R-:W-:Y:S02]  /*0dc0*/  @P2 FSEL R6, R37, R40, !P4 ;  /* 0x0000002825062208 */ /* 0x000fe40006000000 */
[----:B------:R-:W-:Y:S01]  /*0dd0*/  @P2 FSEL R7, R36, R43, !P4 ;  /* 0x0000002b24072208 */ /* 0x000fe20006000000 */
[----:B------:R-:W-:Y:S01]  /*0de0*/  UISETP.GE.AND UP0, UPT, UR6, 0x4, UPT ;  /* 0x000000040600788c */ /* 0x000fe2000bf06270 */
[----:B--2---:R-:W-:-:S02]  /*0df0*/  SEL R21, R8, RZ, P6 ;  /* 0x000000ff08157207 */ /* 0x004fc40003000000 */
[----:B---3--:R-:W-:-:S05]  /*0e00*/  SEL R16, R16, RZ, P6 ;  /* 0x000000ff10107207 */ /* 0x008fca0003000000 */
[----:B------:R-:W-:Y:S01]  /*0e10*/  FADD R8, R21, R16 ;  /* 0x0000001015087221 */ /* 0x000fe20000000000 */
[C---:B------:R-:W-:Y:S02]  /*0e20*/  LOP3.LUT R16, R45.reuse, R22, RZ, 0xfc, !PT ;  /* 0x000000162d107212 */ /* 0x040fe400078efcff */
[----:B------:R-:W-:Y:S02]  /*0e30*/  LOP3.LUT R21, R45, 0x8, RZ, 0xfc, !PT ;  /* 0x000000082d157812 */ /* 0x000fe400078efcff */
[----:B------:R-:W-:Y:S02]  /*0e40*/  SEL R22, R9, RZ, P6 ;  /* 0x000000ff09167207 */ /* 0x000fe40003000000 */
[----:B------:R-:W-:Y:S02]  /*0e50*/  LEA.HI R20, R45, R16, RZ, 0x1e ;  /* 0x000000102d147211 */ /* 0x000fe400078ff0ff */
[----:B------:R-:W-:Y:S02]  /*0e60*/  SEL R18, R18, RZ, P6 ;  /* 0x000000ff12127207 */ /* 0x000fe40003000000 */
[----:B------:R-:W-:-:S02]  /*0e70*/  SEL R9, R10, RZ, P6 ;  /* 0x000000ff0a097207 */ /* 0x000fc40003000000 */
[-C--:B------:R-:W-:Y:S02]  /*0e80*/  LEA.HI R39, R39, R16.reuse, RZ, 0x1e ;  /* 0x0000001027277211 */ /* 0x080fe400078ff0ff */
[-C--:B------:R-:W-:Y:S02]  /*0e90*/  LEA.HI R21, R21, R16.reuse, RZ, 0x1e ;  /* 0x0000001015157211 */ /* 0x080fe400078ff0ff */
[----:B------:R-:W-:Y:S02]  /*0ea0*/  LEA.HI R23, R23, R16, RZ, 0x1e ;  /* 0x0000001017177211 */ /* 0x000fe400078ff0ff */
[----:B------:R-:W-:Y:S02]  /*0eb0*/  SEL R16, R11, RZ, P6 ;  /* 0x000000ff0b107207 */ /* 0x000fe40003000000 */
[----:B------:R-:W-:Y:S02]  /*0ec0*/  SEL R17, R17, RZ, P6 ;  /* 0x000000ff11117207 */ /* 0x000fe40003000000 */
[----:B------:R-:W-:-:S02]  /*0ed0*/  SHF.R.U32.HI R11, RZ, 0x2, R38 ;  /* 0x00000002ff0b7819 */ /* 0x000fc40000011626 */
[----:B------:R-:W-:Y:S01]  /*0ee0*/  LOP3.LUT R10, R38, 0x1fc, RZ, 0xc0, !PT ;  /* 0x000001fc260a7812 */ /* 0x000fe200078ec0ff */
[----:B------:R-:W-:Y:S01]  /*0ef0*/  FADD R9, R9, R18 ;  /* 0x0000001209097221 */ /* 0x000fe20000000000 */
[----:B------:R-:W-:Y:S01]  /*0f00*/  SEL R19, R19, RZ, P6 ;  /* 0x000000ff13137207 */ /* 0x000fe20003000000 */
[----:B------:R-:W-:Y:S01]  /*0f10*/  FADD R17, R22, R17 ;  /* 0x0000001116117221 */ /* 0x000fe20000000000 */
[----:B------:R-:W-:Y:S02]  /*0f20*/  SGXT.U32 R11, R11, 0x7 ;  /* 0x000000070b0b781a */ /* 0x000fe40000000000 */
[----:B------:R-:W-:Y:S01]  /*0f30*/  LOP3.LUT R45, R10, 0x200, RZ, 0xfc, !PT ;  /* 0x000002000a2d7812 */ /* 0x000fe200078efcff */
[----:B------:R-:W-:Y:S01]  /*0f40*/  FADD R19, R16, R19 ;  /* 0x0000001310137221 */ /* 0x000fe20000000000 */
[----:B------:R-:W-:Y:S01]  /*0f50*/  @P5 FSEL R27, R9, RZ, P1 ;  /* 0x000000ff091b5208 */ /* 0x000fe20000800000 */
[----:B------:R-:W-:Y:S01]  /*0f60*/  IMAD.IADD R11, R10, 0x1, R11 ;  /* 0x000000010a0b7824 */ /* 0x000fe200078e020b */
[----:B------:R-:W-:-:S02]  /*0f70*/  LEA.HI R45, R45, R10, RZ, 0x1e ;  /* 0x0000000a2d2d7211 */ /* 0x000fc400078ff0ff */
[----:B------:R-:W-:Y:S02]  /*0f80*/  @P5 FSEL R25, R8, RZ, P1 ;  /* 0x000000ff08195208 */ /* 0x000fe40000800000 */
[----:B------:R-:W-:Y:S02]  /*0f90*/  LEA R9, R20, UR4, 0x2 ;  /* 0x0000000414097c11 */ /* 0x000fe4000f8e10ff */
[----:B------:R-:W-:Y:S02]  /*0fa0*/  @P5 FSEL R24, R17, RZ, P1 ;  /* 0x000000ff11185208 */ /* 0x000fe40000800000 */
[----:B------:R-:W-:Y:S02]  /*0fb0*/  LEA R10, R39, UR4, 0x2 ;  /* 0x00000004270a7c11 */ /* 0x000fe4000f8e10ff */
[----:B------:R-:W-:Y:S02]  /*0fc0*/  LEA R21, R21, UR4, 0x2 ;  /* 0x0000000415157c11 */ /* 0x000fe4000f8e10ff */
[----:B------:R-:W-:-:S02]  /*0fd0*/  @P5 FSEL R26, R19, RZ, P1 ;  /* 0x000000ff131a5208 */ /* 0x000fc40000800000 */
[----:B------:R-:W-:Y:S01]  /*0fe0*/  LEA R20, R23, UR4, 0x2 ;  /* 0x0000000417147c11 */ /* 0x000fe2000f8e10ff */
[----:B------:R-:W-:Y:S01]  /*0ff0*/  STS [R9], R4 ;  /* 0x0000000409007388 */ /* 0x000fe20000000800 */
[----:B------:R-:W-:Y:S01]  /*1000*/  @P2 FSEL R12, R28, R25, !P4 ;  /* 0x000000191c0c2208 */ /* 0x000fe20006000000 */
[----:B------:R-:W0:Y:S01]  /*1010*/  LDC.64 R22, c[0x0][0x250] ;  /* 0x00009400ff167b82 */ /* 0x000e220000000a00 */
[----:B------:R-:W-:Y:S01]  /*1020*/  @P2 FSEL R13, R30, R24, !P4 ;  /* 0x000000181e0d2208 */ /* 0x000fe20006000000 */
[----:B------:R-:W-:Y:S01]  /*1030*/  STS [R10+0x10], R5 ;  /* 0x000010050a007388 */ /* 0x000fe20000000800 */
[----:B------:R-:W-:Y:S02]  /*1040*/  @P2 FSEL R14, R29, R27, !P4 ;  /* 0x0000001b1d0e2208 */ /* 0x000fe40006000000 */
[----:B------:R-:W-:Y:S01]  /*1050*/  @P2 FSEL R15, R31, R26, !P4 ;  /* 0x0000001a1f0f2208 */ /* 0x000fe20006000000 */
[----:B------:R-:W-:Y:S04]  /*1060*/  STS [R21+0x20], R6 ;  /* 0x0000200615007388 */ /* 0x000fe80000000800 */
[----:B------:R-:W-:Y:S04]  /*1070*/  STS [R20+0x30], R7 ;  /* 0x0000300714007388 */ /* 0x000fe80000000800 */
[----:B------:R-:W-:Y:S04]  /*1080*/  STS [R9+0x8], R12 ;  /* 0x0000080c09007388 */ /* 0x000fe80000000800 */
[----:B------:R-:W-:Y:S04]  /*1090*/  STS [R10+0x18], R13 ;  /* 0x0000180d0a007388 */ /* 0x000fe80000000800 */
[----:B------:R-:W-:Y:S04]  /*10a0*/  STS [R21+0x28], R14 ;  /* 0x0000280e15007388 */ /* 0x000fe80000000800 */
[----:B------:R1:W-:Y:S01]  /*10b0*/  STS [R20+0x38], R15 ;  /* 0x0000380f14007388 */ /* 0x0003e20000000800 */
[----:B------:R-:W-:Y:S01]  /*10c0*/  LEA R24, R11, UR4, 0x2 ;  /* 0x000000040b187c11 */ /* 0x000fe2000f8e10ff */
[----:B------:R-:W-:Y:S01]  /*10d0*/  BAR.SYNC.DEFER_BLOCKING 0x0 ;  /* 0x0000000000007b1d */ /* 0x000fe20000010000 */
[----:B------:R-:W-:-:S07]  /*10e0*/  LEA R45, R45, UR4, 0x2 ;  /* 0x000000042d2d7c11 */ /* 0x000fce000f8e10ff */
[----:B-1----:R-:W1:Y:S01]  /*10f0*/  LDC.64 R20, c[0x0][0x258] ;  /* 0x00009600ff147b82 */ /* 0x002e620000000a00 */
[----:B------:R-:W-:Y:S04]  /*1100*/  LDS R16, [R24] ;  /* 0x0000000018107984 */ /* 0x000fe80000000800 */
[----:B------:R-:W-:Y:S04]  /*1110*/  LDS R17, [R24+0x4] ;  /* 0x0000040018117984 */ /* 0x000fe80000000800 */
[----:B------:R-:W-:Y:S04]  /*1120*/  LDS R18, [R24+0x8] ;  /* 0x0000080018127984 */ /* 0x000fe80000000800 */
[----:B------:R0:W2:Y:S04]  /*1130*/  LDS R19, [R24+0xc] ;  /* 0x00000c0018137984 */ /* 0x0000a80000000800 */
[----:B------:R-:W-:Y:S04]  /*1140*/  LDS R8, [R45+0x800] ;  /* 0x000800002d087984 */ /* 0x000fe80000000800 */
[----:B------:R-:W-:Y:S04]  /*1150*/  LDS R9, [R45+0x804] ;  /* 0x000804002d097984 */ /* 0x000fe80000000800 */
[----:B------:R-:W-:Y:S04]  /*1160*/  LDS R10, [R45+0x808] ;  /* 0x000808002d0a7984 */ /* 0x000fe80000000800 */
[----:B------:R-:W3:Y:S01]  /*1170*/  LDS R11, [R45+0x80c] ;  /* 0x00080c002d0b7984 */ /* 0x000ee20000000800 */
[----:B------:R-:W-:Y:S01]  /*1180*/  IMAD.SHL.U32 R25, R2, 0x4, RZ ;  /* 0x0000000402197824 */ /* 0x000fe200078e00ff */
[----:B------:R-:W-:-:S02]  /*1190*/  PLOP3.LUT P1, PT, PT, PT, UP0, 0x40, 0x0 ;  /* 0x000000000000781c */ /* 0x000fc40003f2e808 */
[----:B------:R-:W-:Y:S02]  /*11a0*/  PLOP3.LUT P2, PT, PT, PT, UP0, 0x40, 0x0 ;  /* 0x000000000000781c */ /* 0x000fe40003f4e808 */
[----:B------:R-:W-:Y:S02]  /*11b0*/  LOP3.LUT R2, R33, 0x80, RZ, 0xfc, !PT ;  /* 0x0000008021027812 */ /* 0x000fe400078efcff */
[----:B------:R-:W-:Y:S02]  /*11c0*/  LOP3.LUT R25, R25, 0xfffffe00, RZ, 0xc0, !PT ;  /* 0xfffffe0019197812 */ /* 0x000fe400078ec0ff */
[C---:B------:R-:W-:Y:S01]  /*11d0*/  ISETP.LT.AND P1, PT, R33.reuse, 0x200, P1 ;  /* 0x000002002100780c */ /* 0x040fe20000f21270 */
[----:B------:R-:W-:Y:S01]  /*11e0*/  VIADD R33, R33, UR7 ;  /* 0x0000000721217c36 */ /* 0x000fe20008000000 */
[C---:B------:R-:W-:Y:S01]  /*11f0*/  ISETP.LT.AND P2, PT, R2.reuse, 0x200, P2 ;  /* 0x000002000200780c */ /* 0x040fe20001741270 */
[----:B------:R-:W-:Y:S02]  /*1200*/  VIADD R2, R2, UR7 ;  /* 0x0000000702027c36 */ /* 0x000fe40008000000 */
[----:B------:R-:W-:-:S02]  /*1210*/  IMAD.IADD R0, R0, 0x1, R25 ;  /* 0x0000000100007824 */ /* 0x000fc400078e0219 */
[----:B------:R-:W-:Y:S02]  /*1220*/  IMAD.SHL.U32 R25, R33, 0x4, RZ ;  /* 0x0000000421197824 */ /* 0x000fe400078e00ff */
[----:B------:R-:W-:Y:S02]  /*1230*/  IMAD.SHL.U32 R27, R2, 0x4, RZ ;  /* 0x00000004021b7824 */ /* 0x000fe400078e00ff */
[----:B------:R-:W-:Y:S02]  /*1240*/  IMAD R29, R32, 0x80, R0 ;  /* 0x00000080201d7824 */ /* 0x000fe400078e0200 */
[----:B0-----:R-:W-:-:S04]  /*1250*/  IMAD.WIDE R24, R25, 0x4, R22 ;  /* 0x0000000419187825 */ /* 0x001fc800078e0216 */
[----:B------:R-:W-:Y:S02]  /*1260*/  IMAD R31, R3, 0x80, R0 ;  /* 0x00000080031f7824 */ /* 0x000fe400078e0200 */
[----:B------:R-:W-:Y:S01]  /*1270*/  IMAD.WIDE R22, R27, 0x4, R22 ;  /* 0x000000041b167825 */ /* 0x000fe200078e0216 */
[----:B--2---:R0:W-:Y:S03]  /*1280*/  @P1 STG.E.128 desc[UR8][R24.64], R16 ;  /* 0x0000001018001986 */ /* 0x0041e6000c101d08 */
[--C-:B-1----:R-:W-:Y:S01]  /*1290*/  IMAD.WIDE R2, R29, 0x4, R20.reuse ;  /* 0x000000041d027825 */ /* 0x102fe200078e0214 */
[----:B---3--:R0:W-:Y:S03]  /*12a0*/  @P2 STG.E.128 desc[UR8][R22.64], R8 ;  /* 0x0000000816002986 */ /* 0x0081e6000c101d08 */
[----:B------:R-:W-:Y:S01]  /*12b0*/  IMAD.WIDE R20, R31, 0x4, R20 ;  /* 0x000000041f147825 */ /* 0x000fe200078e0214 */
[----:B------:R0:W-:Y:S02]  /*12c0*/  @P3 STG.E.128 desc[UR8][R2.64], R4 ;  /* 0x0000000402003986 */ /* 0x0001e4000c101d08 */
[----:B0-----:R-:W-:Y:S05]  /*12d0*/  @!P0 EXIT ;  /* 0x000000000000894d */ /* 0x001fea0003800000 */
[----:B------:R-:W-:Y:S01]  /*12e0*/  STG.E.128 desc[UR8][R20.64], R12 ;  /* 0x0000000c14007986 */ /* 0x000fe2000c101d08 */
[----:B------:R-:W-:Y:S05]  /*12f0*/  EXIT ;  /* 0x000000000000794d */ /* 0x000fea0003800000 */
.L_x_0:
[----:B------:R-:W-:-:S00]  /*1300*/  BRA `(.L_x_0) ;  /* 0xfffffffc00fc7947 */ /* 0x000fc0000383ffff */
[----:B------:R-:W-:-:S00]  /*1310*/  NOP ;  /* 0x0000000000007918 */ /* 0x000fc00000000000 */
        /* <DEDUP_REMOVED lines=14> */
.L_x_1:


//--------------------- .nv.shared.triton_poi_fused_cat_convolution_15 --------------------------
	.section	.nv.shared.triton_poi_fused_cat_convolution_15,"aw",@nobits
	.sectionflags	@""
	.align	16
	.zero		1024


//--------------------- .nv.constant0.triton_poi_fused_cat_convolution_15 --------------------------
	.section	.nv.constant0.triton_poi_fused_cat_convolution_15,"a",@progbits
	.sectionflags	@""
	.align	4
.nv.constant0.triton_poi_fused_cat_convolution_15:
	.zero		616
